	.headerflags	@"EF_CUDA_TEXMODE_UNIFIED EF_CUDA_64BIT_ADDRESS EF_CUDA_ACCELERATORS EF_CUDA_SM90 EF_CUDA_VIRTUAL_SM(EF_CUDA_SM90)"
	.elftype	@"ET_EXEC"


//--------------------- .nv.info                  --------------------------
	.section	.nv.info,"",@"SHT_CUDA_INFO"
	.align	4


	//----- nvinfo : EIATTR_REGCOUNT
	.align		4
        /*0000*/ 	.byte	0x04, 0x2f
        /*0002*/ 	.short	(.L_1 - .L_0)
	.align		4
.L_0:
        /*0004*/ 	.word	index@(triton_poi_fused__native_batch_norm_legit_no_training_convolution_relu_40)
        /*0008*/ 	.word	0x00000020


	//----- nvinfo : EIATTR_MIN_STACK_SIZE
	.align		4
.L_1:
        /*000c*/ 	.byte	0x04, 0x12
        /*000e*/ 	.short	(.L_3 - .L_2)
	.align		4
.L_2:
        /*0010*/ 	.word	index@(triton_poi_fused__native_batch_norm_legit_no_training_convolution_relu_40)
        /*0014*/ 	.word	0x00000000


	//----- nvinfo : EIATTR_FRAME_SIZE
	.align		4
.L_3:
        /*0018*/ 	.byte	0x04, 0x11
        /*001a*/ 	.short	(.L_5 - .L_4)
	.align		4
.L_4:
        /*001c*/ 	.word	index@(triton_poi_fused__native_batch_norm_legit_no_training_convolution_relu_40)
        /*0020*/ 	.word	0x00000000


	//----- nvinfo : EIATTR_MIN_STACK_SIZE
	.align		4
.L_5:
        /*0024*/ 	.byte	0x04, 0x12
        /*0026*/ 	.short	(.L_7 - .L_6)
	.align		4
.L_6:
        /*0028*/ 	.word	index@(triton_poi_fused__native_batch_norm_legit_no_training_convolution_relu_40)
        /*002c*/ 	.word	0x00000000
.L_7:


//--------------------- .nv.info.triton_poi_fused__native_batch_norm_legit_no_training_convolution_relu_40 --------------------------
	.section	.nv.info.triton_poi_fused__native_batch_norm_legit_no_training_convolution_relu_40,"",@"SHT_CUDA_INFO"
	.sectionflags	@""
	.align	4


	//----- nvinfo : EIATTR_CUDA_API_VERSION
	.align		4
        /*0000*/ 	.byte	0x04, 0x37
        /*0002*/ 	.short	(.L_9 - .L_8)
.L_8:
        /*0004*/ 	.word	0x0000007c


	//----- nvinfo : EIATTR_KPARAM_INFO
	.align		4
.L_9:
        /*0008*/ 	.byte	0x04, 0x17
        /*000a*/ 	.short	(.L_11 - .L_10)
.L_10:
        /*000c*/ 	.word	0x00000000
        /*0010*/ 	.short	0x0003
        /*0012*/ 	.short	0x0014
        /*0014*/ 	.byte	0x00, 0xf0, 0x11, 0x00


	//----- nvinfo : EIATTR_KPARAM_INFO
	.align		4
.L_11:
        /*0018*/ 	.byte	0x04, 0x17
        /*001a*/ 	.short	(.L_13 - .L_12)
.L_12:
        /*001c*/ 	.word	0x00000000
        /*0020*/ 	.short	0x0002
        /*0022*/ 	.short	0x0010
        /*0024*/ 	.byte	0x00, 0xf0, 0x11, 0x00


	//----- nvinfo : EIATTR_KPARAM_INFO
	.align		4
.L_13:
        /*0028*/ 	.byte	0x04, 0x17
        /*002a*/ 	.short	(.L_15 - .L_14)
.L_14:
        /*002c*/ 	.word	0x00000000
        /*0030*/ 	.short	0x0001
        /*0032*/ 	.short	0x0008
        /*0034*/ 	.byte	0x00, 0xf4, 0x21, 0x00


	//----- nvinfo : EIATTR_KPARAM_INFO
	.align		4
.L_15:
        /*0038*/ 	.byte	0x04, 0x17
        /*003a*/ 	.short	(.L_17 - .L_16)
.L_16:
        /*003c*/ 	.word	0x00000000
        /*0040*/ 	.short	0x0000
        /*0042*/ 	.short	0x0000
        /*0044*/ 	.byte	0x00, 0xf4, 0x21, 0x00


	//----- nvinfo : EIATTR_SPARSE_MMA_MASK
	.align		4
.L_17:
        /*0048*/ 	.byte	0x03, 0x50
        /*004a*/ 	.short	0x0000


	//----- nvinfo : EIATTR_MAXREG_COUNT
	.align		4
        /*004c*/ 	.byte	0x03, 0x1b
        /*004e*/ 	.short	0x00ff


	//----- nvinfo : EIATTR_EXIT_INSTR_OFFSETS
	.align		4
        /*0050*/ 	.byte	0x04, 0x1c
        /*0052*/ 	.short	(.L_19 - .L_18)


	//   ....[0]....
.L_18:
        /*0054*/ 	.word	0x000005b0


	//   ....[1]....
        /*0058*/ 	.word	0x00000600


	//----- nvinfo : EIATTR_REQNTID
	.align		4
.L_19:
        /*005c*/ 	.byte	0x04, 0x10
        /*005e*/ 	.short	(.L_21 - .L_20)
.L_20:
        /*0060*/ 	.word	0x00000080
        /*0064*/ 	.word	0x00000001
        /*0068*/ 	.word	0x00000001


	//----- nvinfo : EIATTR_CBANK_PARAM_SIZE
	.align		4
.L_21:
        /*006c*/ 	.byte	0x03, 0x19
        /*006e*/ 	.short	0x0018


	//----- nvinfo : EIATTR_PARAM_CBANK
	.align		4
        /*0070*/ 	.byte	0x04, 0x0a
        /*0072*/ 	.short	(.L_23 - .L_22)
	.align		4
.L_22:
        /*0074*/ 	.word	index@(.nv.constant0.triton_poi_fused__native_batch_norm_legit_no_training_convolution_relu_40)
        /*0078*/ 	.short	0x0210
        /*007a*/ 	.short	0x0018


	//----- nvinfo : EIATTR_SW_WAR
	.align		4
.L_23:
        /*007c*/ 	.byte	0x04, 0x36
        /*007e*/ 	.short	(.L_25 - .L_24)
.L_24:
        /*0080*/ 	.word	0x00000008
.L_25:


//--------------------- .nv.callgraph             --------------------------
	.section	.nv.callgraph,"",@"SHT_CUDA_CALLGRAPH"
	.align	4
	.sectionentsize	8
	.align		4
        /*0000*/ 	.word	0x00000000
	.align		4
        /*0004*/ 	.word	0xffffffff
	.align		4
        /*0008*/ 	.word	0x00000000
	.align		4
        /*000c*/ 	.word	0xfffffffe
	.align		4
        /*0010*/ 	.word	0x00000000
	.align		4
        /*0014*/ 	.word	0xfffffffd
	.align		4
        /*0018*/ 	.word	0x00000000
	.align		4
        /*001c*/ 	.word	0xfffffffc


//--------------------- .text.triton_poi_fused__native_batch_norm_legit_no_training_convolution_relu_40 --------------------------
	.section	.text.triton_poi_fused__native_batch_norm_legit_no_training_convolution_relu_40,"ax",@progbits
	.sectionflags	@"SHF_BARRIERS=1"
	.align	128
        .global         triton_poi_fused__native_batch_norm_legit_no_training_convolution_relu_40
        .type           triton_poi_fused__native_batch_norm_legit_no_training_convolution_relu_40,@function
        .size           triton_poi_fused__native_batch_norm_legit_no_training_convolution_relu_40,(.L_x_1 - triton_poi_fused__native_batch_norm_legit_no_training_convolution_relu_40)
        .other          triton_poi_fused__native_batch_norm_legit_no_training_convolution_relu_40,@"STO_CUDA_ENTRY STV_DEFAULT"
triton_poi_fused__native_batch_norm_legit_no_training_convolution_relu_40:
.text.triton_poi_fused__native_batch_norm_legit_no_training_convolution_relu_40:
[----:B------:R-:W0:Y:S01]  /*0000*/  LDC R1, c[0x0][0x28] ;  /* 0x00000a00ff017b82 */ /* 0x000e220000000800 */
[----:B------:R-:W1:Y:S07]  /*0010*/  S2R R21, SR_TID.X ;  /* 0x0000000000157919 */ /* 0x000e6e0000002100 */
[----:B------:R-:W2:Y:S01]  /*0020*/  LDC.64 R18, c[0x0][0x210] ;  /* 0x00008400ff127b82 */ /* 0x000ea20000000a00 */
[----:B------:R-:W3:Y:S01]  /*0030*/  S2R R0, SR_CTAID.X ;  /* 0x0000000000007919 */ /* 0x000ee20000002500 */
[----:B------:R-:W4:Y:S01]  /*0040*/  S2R R16, SR_CTAID.Y ;  /* 0x0000000000107919 */ /* 0x000f220000002600 */
[----:B------:R-:W-:Y:S01]  /*0050*/  HFMA2.MMA R28, -RZ, RZ, 0, 0 ;  /* 0x00000000ff1c7435 */ /* 0x000fe200000001ff */
[----:B------:R-:W-:Y:S01]  /*0060*/  ULDC.64 UR6, c[0x0][0x208] ;  /* 0x0000820000067ab9 */ /* 0x000fe20000000a00 */
[----:B-1----:R-:W-:Y:S01]  /*0070*/  SHF.R.U32.HI R17, RZ, 0x4, R21 ;  /* 0x00000004ff117819 */ /* 0x002fe20000011615 */
[----:B---3--:R-:W-:-:S03]  /*0080*/  IMAD.SHL.U32 R0, R0, 0x10, RZ ;  /* 0x0000001000007824 */ /* 0x008fc600078e00ff */
[----:B------:R-:W-:Y:S01]  /*0090*/  SGXT.U32 R17, R17, 0x3 ;  /* 0x000000031111781a */ /* 0x000fe20000000000 */
[----:B----4-:R-:W-:Y:S01]  /*00a0*/  IMAD.SHL.U32 R16, R16, 0x40, RZ ;  /* 0x0000004010107824 */ /* 0x010fe200078e00ff */
[----:B------:R-:W-:-:S04]  /*00b0*/  LOP3.LUT R10, R0, 0xf, R21, 0xf8, !PT ;  /* 0x0000000f000a7812 */ /* 0x000fc800078ef815 */
[----:B------:R-:W-:Y:S02]  /*00c0*/  LOP3.LUT R2, R16, R17, RZ, 0xfc, !PT ;  /* 0x0000001110027212 */ /* 0x000fe400078efcff */
[----:B------:R-:W-:Y:S02]  /*00d0*/  LOP3.LUT R3, R16, 0x8, R17, 0xfe, !PT ;  /* 0x0000000810037812 */ /* 0x000fe400078efe11 */
[----:B------:R-:W-:Y:S01]  /*00e0*/  LOP3.LUT R4, R16, 0x10, R17, 0xfe, !PT ;  /* 0x0000001010047812 */ /* 0x000fe200078efe11 */
[--C-:B------:R-:W-:Y:S01]  /*00f0*/  IMAD R11, R2, 0x9, R10.reuse ;  /* 0x00000009020b7824 */ /* 0x100fe200078e020a */
        /* <DEDUP_REMOVED lines=10> */
[----:B------:R-:W-:Y:S01]  /*01a0*/  ISETP.GE.AND P0, PT, R10, 0x9, PT ;  /* 0x000000090a00780c */ /* 0x000fe20003f06270 */
[----:B------:R-:W-:-:S02]  /*01b0*/  IMAD R29, R8, 0x9, R10 ;  /* 0x00000009081d7824 */ /* 0x000fc400078e020a */
[----:B------:R-:W-:Y:S02]  /*01c0*/  IMAD R20, R9, 0x9, R10 ;  /* 0x0000000909147824 */ /* 0x000fe400078e020a */
[----:B--2---:R-:W-:-:S04]  /*01d0*/  IMAD.WIDE R2, R11, 0x4, R18 ;  /* 0x000000040b027825 */ /* 0x004fc800078e0212 */
[----:B------:R-:W-:-:S04]  /*01e0*/  IMAD.WIDE R4, R13, 0x4, R18 ;  /* 0x000000040d047825 */ /* 0x000fc800078e0212 */
[----:B------:R-:W-:-:S04]  /*01f0*/  IMAD.WIDE R6, R15, 0x4, R18 ;  /* 0x000000040f067825 */ /* 0x000fc800078e0212 */
[----:B------:R-:W-:Y:S01]  /*0200*/  IMAD.WIDE R8, R23, 0x4, R18 ;  /* 0x0000000417087825 */ /* 0x000fe200078e0212 */
[----:B------:R-:W-:-:S03]  /*0210*/  CS2R R22, SRZ ;  /* 0x0000000000167805 */ /* 0x000fc6000001ff00 */
[--C-:B------:R-:W-:Y:S01]  /*0220*/  IMAD.WIDE R10, R25, 0x4, R18.reuse ;  /* 0x00000004190a7825 */ /* 0x100fe200078e0212 */
[----:B------:R-:W-:Y:S02]  /*0230*/  CS2R R24, SRZ ;  /* 0x0000000000187805 */ /* 0x000fe4000001ff00 */
[----:B------:R1:W2:Y:S01]  /*0240*/  @!P0 LDG.E.EL R23, desc[UR6][R2.64] ;  /* 0x0000000602178981 */ /* 0x0002a2000c2e1900 */
[--C-:B------:R-:W-:Y:S01]  /*0250*/  IMAD.WIDE R12, R27, 0x4, R18.reuse ;  /* 0x000000041b0c7825 */ /* 0x100fe200078e0212 */
[----:B------:R-:W-:Y:S02]  /*0260*/  CS2R R26, SRZ ;  /* 0x00000000001a7805 */ /* 0x000fe4000001ff00 */
[----:B------:R-:W3:Y:S01]  /*0270*/  @!P0 LDG.E.EL R24, desc[UR6][R4.64] ;  /* 0x0000000604188981 */ /* 0x000ee2000c2e1900 */
[----:B------:R-:W-:-:S03]  /*0280*/  IMAD.WIDE R14, R29, 0x4, R18 ;  /* 0x000000041d0e7825 */ /* 0x000fc600078e0212 */
[----:B------:R4:W5:Y:S01]  /*0290*/  @!P0 LDG.E.EL R22, desc[UR6][R8.64] ;  /* 0x0000000608168981 */ /* 0x000962000c2e1900 */
[----:B------:R-:W-:-:S03]  /*02a0*/  IMAD.WIDE R18, R20, 0x4, R18 ;  /* 0x0000000414127825 */ /* 0x000fc600078e0212 */
[----:B------:R1:W5:Y:S01]  /*02b0*/  @!P0 LDG.E.EL R25, desc[UR6][R10.64] ;  /* 0x000000060a198981 */ /* 0x000362000c2e1900 */
[----:B------:R-:W-:-:S03]  /*02c0*/  IMAD.MOV.U32 R20, RZ, RZ, RZ ;  /* 0x000000ffff147224 */ /* 0x000fc600078e00ff */
[----:B------:R-:W5:Y:S04]  /*02d0*/  @!P0 LDG.E.EL R28, desc[UR6][R12.64] ;  /* 0x000000060c1c8981 */ /* 0x000f68000c2e1900 */
[----:B------:R-:W5:Y:S04]  /*02e0*/  @!P0 LDG.E.EL R20, desc[UR6][R6.64] ;  /* 0x0000000606148981 */ /* 0x000f68000c2e1900 */
[----:B------:R-:W5:Y:S04]  /*02f0*/  @!P0 LDG.E.EL R27, desc[UR6][R14.64] ;  /* 0x000000060e1b8981 */ /* 0x000f68000c2e1900 */
[----:B------:R-:W5:Y:S01]  /*0300*/  @!P0 LDG.E.EL R26, desc[UR6][R18.64] ;  /* 0x00000006121a8981 */ /* 0x000f62000c2e1900 */
[----:B------:R-:W4:Y:S01]  /*0310*/  S2UR UR5, SR_CgaCtaId ;  /* 0x00000000000579c3 */ /* 0x000f220000008800 */
[----:B-1----:R-:W-:Y:S01]  /*0320*/  IMAD.SHL.U32 R2, R21, 0x40, RZ ;  /* 0x0000004015027824 */ /* 0x002fe200078e00ff */
[----:B------:R-:W-:-:S04]  /*0330*/  UMOV UR4, 0x400 ;  /* 0x0000040000047882 */ /* 0x000fc80000000000 */
[----:B------:R-:W-:-:S04]  /*0340*/  LOP3.LUT R2, R2, 0x3c0, RZ, 0xc0, !PT ;  /* 0x000003c002027812 */ /* 0x000fc800078ec0ff */
[----:B------:R-:W-:Y:S01]  /*0350*/  LOP3.LUT R3, R2, R17, RZ, 0xfc, !PT ;  /* 0x0000001102037212 */ /* 0x000fe200078efcff */
[----:B0---4-:R-:W-:-:S06]  /*0360*/  UPRMT UR4, UR5, 0x654, UR4 ;  /* 0x0000065405047896 */ /* 0x011fcc0008000004 */
[----:B------:R-:W-:-:S05]  /*0370*/  LEA.HI R2, R2, UR4, RZ, 0x1e ;  /* 0x0000000402027c11 */ /* 0x000fca000f8ff0ff */
[----:B------:R-:W-:Y:S01]  /*0380*/  IMAD R29, R3, 0x4, R2 ;  /* 0x00000004031d7824 */ /* 0x000fe200078e0202 */
[C---:B------:R-:W-:Y:S02]  /*0390*/  LOP3.LUT R2, R21.reuse, 0x70, RZ, 0xc0, !PT ;  /* 0x0000007015027812 */ /* 0x040fe400078ec0ff */
[----:B------:R-:W-:-:S03]  /*03a0*/  SHF.L.U32 R21, R21, 0x2, RZ ;  /* 0x0000000215157819 */ /* 0x000fc600000006ff */
[----:B------:R-:W-:Y:S01]  /*03b0*/  VIADD R3, R2, UR4 ;  /* 0x0000000402037c36 */ /* 0x000fe20008000000 */
[----:B------:R-:W-:-:S05]  /*03c0*/  LOP3.LUT R8, R21, 0x1fc, RZ, 0xc0, !PT ;  /* 0x000001fc15087812 */ /* 0x000fca00078ec0ff */
[----:B------:R-:W-:Y:S01]  /*03d0*/  IMAD R4, R8, 0x4, R3 ;  /* 0x0000000408047824 */ /* 0x000fe200078e0203 */
[----:B------:R-:W-:Y:S01]  /*03e0*/  LOP3.LUT R16, R16, 0x3c, R21, 0xf8, !PT ;  /* 0x0000003c10107812 */ /* 0x000fe200078ef815 */
[----:B------:R-:W0:Y:S04]  /*03f0*/  LDC.64 R2, c[0x0][0x218] ;  /* 0x00008600ff027b82 */ /* 0x000e280000000a00 */
[----:B------:R-:W-:-:S05]  /*0400*/  IMAD.HI R9, R16, 0x2aaaaaab, RZ ;  /* 0x2aaaaaab10097827 */ /* 0x000fca00078e02ff */
[----:B------:R-:W-:-:S04]  /*0410*/  SHF.R.U32.HI R10, RZ, 0x1f, R9 ;  /* 0x0000001fff0a7819 */ /* 0x000fc80000011609 */
[----:B------:R-:W-:Y:S02]  /*0420*/  LEA.HI.SX32 R11, R9, R10, 0x1b ;  /* 0x0000000a090b7211 */ /* 0x000fe400078fdaff */
[----:B------:R-:W-:Y:S02]  /*0430*/  LOP3.LUT R10, R8, 0x200, RZ, 0xfc, !PT ;  /* 0x00000200080a7812 */ /* 0x000fe400078efcff */
[----:B------:R-:W-:Y:S01]  /*0440*/  LOP3.LUT R9, R0, R17, RZ, 0xfc, !PT ;  /* 0x0000001100097212 */ /* 0x000fe200078efcff */
[C---:B------:R-:W-:Y:S01]  /*0450*/  IMAD R16, R11.reuse, -0xc0, R16 ;  /* 0xffffff400b107824 */ /* 0x040fe200078e0210 */
[----:B------:R-:W-:Y:S02]  /*0460*/  LOP3.LUT R0, R0, 0x8, R17, 0xfe, !PT ;  /* 0x0000000800007812 */ /* 0x000fe400078efe11 */
[----:B------:R-:W-:Y:S01]  /*0470*/  SHF.R.U32.HI R10, RZ, 0x2, R10 ;  /* 0x00000002ff0a7819 */ /* 0x000fe2000001160a */
[----:B------:R-:W-:Y:S01]  /*0480*/  IMAD R16, R11, 0x6c0, R16 ;  /* 0x000006c00b107824 */ /* 0x000fe200078e0210 */
[----:B------:R-:W-:-:S02]  /*0490*/  ISETP.GE.AND P1, PT, R9, 0x9, PT ;  /* 0x000000090900780c */ /* 0x000fc40003f26270 */
[----:B------:R-:W-:Y:S01]  /*04a0*/  ISETP.GE.AND P0, PT, R0, 0x9, PT ;  /* 0x000000090000780c */ /* 0x000fe20003f06270 */
[----:B------:R-:W-:Y:S01]  /*04b0*/  IMAD R11, R9, 0xc0, R16 ;  /* 0x000000c0090b7824 */ /* 0x000fe200078e0210 */
[----:B------:R-:W-:-:S04]  /*04c0*/  LOP3.LUT R10, R10, 0xf0, RZ, 0xc0, !PT ;  /* 0x000000f00a0a7812 */ /* 0x000fc800078ec0ff */
[----:B------:R-:W-:Y:S01]  /*04d0*/  IADD3 R9, R10, UR4, RZ ;  /* 0x000000040a097c10 */ /* 0x000fe2000fffe0ff */
[----:B0-----:R-:W-:-:S04]  /*04e0*/  IMAD.WIDE R10, R11, 0x4, R2 ;  /* 0x000000040b0a7825 */ /* 0x001fc800078e0202 */
[----:B------:R-:W-:Y:S01]  /*04f0*/  IMAD R9, R8, 0x4, R9 ;  /* 0x0000000408097824 */ /* 0x000fe200078e0209 */
[----:B--2---:R-:W-:Y:S04]  /*0500*/  STS [R29], R23 ;  /* 0x000000171d007388 */ /* 0x004fe80000000800 */
[----:B---3--:R-:W-:Y:S04]  /*0510*/  STS [R29+0x20], R24 ;  /* 0x000020181d007388 */ /* 0x008fe80000000800 */
[----:B-----5:R-:W-:Y:S04]  /*0520*/  STS [R29+0x60], R22 ;  /* 0x000060161d007388 */ /* 0x020fe80000000800 */
[----:B------:R-:W-:Y:S04]  /*0530*/  STS [R29+0x80], R25 ;  /* 0x000080191d007388 */ /* 0x000fe80000000800 */
[----:B------:R-:W-:Y:S04]  /*0540*/  STS [R29+0xa0], R28 ;  /* 0x0000a01c1d007388 */ /* 0x000fe80000000800 */
[----:B------:R-:W-:Y:S04]  /*0550*/  STS [R29+0x40], R20 ;  /* 0x000040141d007388 */ /* 0x000fe80000000800 */
[----:B------:R-:W-:Y:S04]  /*0560*/  STS [R29+0xc0], R27 ;  /* 0x0000c01b1d007388 */ /* 0x000fe80000000800 */
[----:B------:R-:W-:Y:S01]  /*0570*/  STS [R29+0xe0], R26 ;  /* 0x0000e01a1d007388 */ /* 0x000fe20000000800 */
[----:B------:R-:W-:Y:S06]  /*0580*/  BAR.SYNC.DEFER_BLOCKING 0x0 ;  /* 0x0000000000007b1d */ /* 0x000fec0000010000 */
[----:B------:R-:W0:Y:S04]  /*0590*/  LDS.128 R4, [R4] ;  /* 0x0000000004047984 */ /* 0x000e280000000c00 */
[----:B0-----:R0:W-:Y:S02]  /*05a0*/  @!P1 STG.E.128 desc[UR6][R10.64], R4 ;  /* 0x000000040a009986 */ /* 0x0011e4000c101d06 */
[----:B0-----:R-:W-:Y:S05]  /*05b0*/  @P0 EXIT ;  /* 0x000000000000094d */ /* 0x001fea0003800000 */
[----:B0-----:R-:W0:Y:S01]  /*05c0*/  LDS.128 R8, [R9+0x800] ;  /* 0x0008000009087984 */ /* 0x001e220000000c00 */
[----:B------:R-:W-:-:S04]  /*05d0*/  IMAD R5, R0, 0xc0, R16 ;  /* 0x000000c000057824 */ /* 0x000fc800078e0210 */
[----:B------:R-:W-:-:S05]  /*05e0*/  IMAD.WIDE R2, R5, 0x4, R2 ;  /* 0x0000000405027825 */ /* 0x000fca00078e0202 */
[----:B0-----:R-:W-:Y:S01]  /*05f0*/  STG.E.128 desc[UR6][R2.64], R8 ;  /* 0x0000000802007986 */ /* 0x001fe2000c101d06 */
[----:B------:R-:W-:Y:S05]  /*0600*/  EXIT ;  /* 0x000000000000794d */ /* 0x000fea0003800000 */
.L_x_0:
[----:B------:R-:W-:-:S00]  /*0610*/  BRA `(.L_x_0) ;  /* 0xfffffffc00fc7947 */ /* 0x000fc0000383ffff */
[----:B------:R-:W-:-:S00]  /*0620*/  NOP ;  /* 0x0000000000007918 */ /* 0x000fc00000000000 */
        /* <DEDUP_REMOVED lines=13> */
.L_x_1:


//--------------------- .nv.shared.triton_poi_fused__native_batch_norm_legit_no_training_convolution_relu_40 --------------------------
	.section	.nv.shared.triton_poi_fused__native_batch_norm_legit_no_training_convolution_relu_40,"aw",@nobits
	.sectionflags	@""
	.align	16
	.zero		1024


//--------------------- .nv.constant0.triton_poi_fused__native_batch_norm_legit_no_training_convolution_relu_40 --------------------------
	.section	.nv.constant0.triton_poi_fused__native_batch_norm_legit_no_training_convolution_relu_40,"a",@progbits
	.sectionflags	@""
	.align	4
.nv.constant0.triton_poi_fused__native_batch_norm_legit_no_training_convolution_relu_40:
	.zero		552
